//
// Generated by NVIDIA NVVM Compiler
//
// Compiler Build ID: CL-36424714
// Cuda compilation tools, release 13.0, V13.0.88
// Based on NVVM 20.0.0
//

.version 9.0
.target sm_100
.address_size 64

	// .globl	_Z11scan_kernelPfi
.extern .shared .align 16 .b8 temp[];

.visible .entry _Z11scan_kernelPfi(
	.param .u64 .ptr .align 1 _Z11scan_kernelPfi_param_0,
	.param .u32 _Z11scan_kernelPfi_param_1
)
{
	.reg .pred 	%p<6>;
	.reg .b32 	%r<18>;
	.reg .b32 	%f<9>;
	.reg .b64 	%rd<5>;

	ld.param.u64 	%rd2, [_Z11scan_kernelPfi_param_0];
	ld.param.u32 	%r7, [_Z11scan_kernelPfi_param_1];
	cvta.to.global.u64 	%rd3, %rd2;
	mov.u32 	%r1, %tid.x;
	mov.u32 	%r8, %ctaid.x;
	mov.u32 	%r2, %ntid.x;
	mad.lo.s32 	%r3, %r8, %r2, %r1;
	setp.ge.s32 	%p1, %r3, %r7;
	mul.wide.s32 	%rd4, %r3, 4;
	add.s64 	%rd1, %rd3, %rd4;
	shl.b32 	%r9, %r1, 2;
	mov.u32 	%r10, temp;
	add.s32 	%r4, %r10, %r9;
	@%p1 bra 	$L__BB0_2;
	ld.global.f32 	%f3, [%rd1];
	st.shared.f32 	[%r4], %f3;
	bra.uni 	$L__BB0_3;
$L__BB0_2:
	mov.b32 	%r11, 0;
	st.shared.u32 	[%r4], %r11;
$L__BB0_3:
	bar.sync 	0;
	setp.lt.u32 	%p2, %r2, 2;
	@%p2 bra 	$L__BB0_8;
	mov.b32 	%r17, 1;
$L__BB0_5:
	setp.lt.u32 	%p3, %r1, %r17;
	mov.f32 	%f8, 0f00000000;
	@%p3 bra 	$L__BB0_7;
	sub.s32 	%r13, %r1, %r17;
	shl.b32 	%r14, %r13, 2;
	add.s32 	%r16, %r10, %r14;
	ld.shared.f32 	%f8, [%r16];
$L__BB0_7:
	bar.sync 	0;
	ld.shared.f32 	%f5, [%r4];
	add.f32 	%f6, %f8, %f5;
	st.shared.f32 	[%r4], %f6;
	bar.sync 	0;
	shl.b32 	%r17, %r17, 1;
	setp.lt.u32 	%p4, %r17, %r2;
	@%p4 bra 	$L__BB0_5;
$L__BB0_8:
	setp.ge.s32 	%p5, %r3, %r7;
	@%p5 bra 	$L__BB0_10;
	ld.shared.f32 	%f7, [%r4];
	st.global.f32 	[%rd1], %f7;
$L__BB0_10:
	ret;

}


// ===== COMPILED SASS (sm_100) =====

	.target	sm_100

	.elftype	@"ET_EXEC"


//--------------------- .note.nv.tkinfo           --------------------------
	.section	.note.nv.tkinfo,"",@"SHT_NOTE"
	.sectionflags	@"SHF_NOTE_NV_TKINFO"
	.tkinfo
        /*0018*/ 	.word	0x00000002
        /*0030*/ 	.string	""
        /*0030*/ 	.string	"ptxas"
        /*0030*/ 	.string	"Cuda compilation tools, release 13.0, V13.0.88"
        /*0030*/ 	.string	"Build cuda_13.0.r13.0/compiler.36424714_0"
        /*0030*/ 	.string	"-arch sm_100 -m 64 "



//--------------------- .note.nv.cuinfo           --------------------------
	.section	.note.nv.cuinfo,"",@"SHT_NOTE"
	.sectionflags	@"SHF_NOTE_NV_CUINFO"
        /*0018*/ 	.short	0x0002
        /*001a*/ 	.short	0x0064
        /*001c*/ 	.short	0x0082
	.zero		2


//--------------------- .nv.info                  --------------------------
	.section	.nv.info,"",@"SHT_CUDA_INFO"
	.align	4


	//----- nvinfo : EIATTR_REGCOUNT
	.align		4
        /*0000*/ 	.byte	0x04, 0x2f
        /*0002*/ 	.short	(.L_1 - .L_0)
	.align		4
.L_0:
        /*0004*/ 	.word	index@(_Z11scan_kernelPfi)
        /*0008*/ 	.word	0x0000000c


	//----- nvinfo : EIATTR_FRAME_SIZE
	.align		4
.L_1:
        /*000c*/ 	.byte	0x04, 0x11
        /*000e*/ 	.short	(.L_3 - .L_2)
	.align		4
.L_2:
        /*0010*/ 	.word	index@(_Z11scan_kernelPfi)
        /*0014*/ 	.word	0x00000000


	//----- nvinfo : EIATTR_MIN_STACK_SIZE
	.align		4
.L_3:
        /*0018*/ 	.byte	0x04, 0x12
        /*001a*/ 	.short	(.L_5 - .L_4)
	.align		4
.L_4:
        /*001c*/ 	.word	index@(_Z11scan_kernelPfi)
        /*0020*/ 	.word	0x00000000
.L_5:


//--------------------- .nv.compat                --------------------------
	.section	.nv.compat,"",@"SHT_CUDA_COMPAT_INFO"
	.align	4
        /*0000*/ 	.byte	0x02, 0x09, 0x00, 0x00, 0x02, 0x02, 0x01, 0x00, 0x02, 0x05, 0x05, 0x00, 0x03, 0x07, 0x01, 0x01
        /*0010*/ 	.byte	0x02, 0x03, 0x00, 0x00, 0x02, 0x06, 0x01, 0x00, 0x04, 0x0b, 0x08, 0x00, 0x09, 0x00, 0x00, 0x00
        /*0020*/ 	.byte	0x00, 0x00, 0x00, 0x00


//--------------------- .nv.info._Z11scan_kernelPfi --------------------------
	.section	.nv.info._Z11scan_kernelPfi,"",@"SHT_CUDA_INFO"
	.sectionflags	@""
	.align	4


	//----- nvinfo : EIATTR_CUDA_API_VERSION
	.align		4
        /*0000*/ 	.byte	0x04, 0x37
        /*0002*/ 	.short	(.L_7 - .L_6)
.L_6:
        /*0004*/ 	.word	0x00000082


	//----- nvinfo : EIATTR_KPARAM_INFO
	.align		4
.L_7:
        /*0008*/ 	.byte	0x04, 0x17
        /*000a*/ 	.short	(.L_9 - .L_8)
.L_8:
        /*000c*/ 	.word	0x00000000
        /*0010*/ 	.short	0x0001
        /*0012*/ 	.short	0x0008
        /*0014*/ 	.byte	0x00, 0xf0, 0x11, 0x00


	//----- nvinfo : EIATTR_KPARAM_INFO
	.align		4
.L_9:
        /*0018*/ 	.byte	0x04, 0x17
        /*001a*/ 	.short	(.L_11 - .L_10)
.L_10:
        /*001c*/ 	.word	0x00000000
        /*0020*/ 	.short	0x0000
        /*0022*/ 	.short	0x0000
        /*0024*/ 	.byte	0x00, 0xf5, 0x21, 0x00


	//----- nvinfo : EIATTR_SPARSE_MMA_MASK
	.align		4
.L_11:
        /*0028*/ 	.byte	0x03, 0x50
        /*002a*/ 	.short	0x0000


	//----- nvinfo : EIATTR_MAXREG_COUNT
	.align		4
        /*002c*/ 	.byte	0x03, 0x1b
        /*002e*/ 	.short	0x00ff


	//----- nvinfo : EIATTR_NUM_BARRIERS
	.align		4
        /*0030*/ 	.byte	0x02, 0x4c
        /*0032*/ 	.byte	0x01
	.zero		1


	//----- nvinfo : EIATTR_MERCURY_ISA_VERSION
	.align		4
        /*0034*/ 	.byte	0x03, 0x5f
        /*0036*/ 	.short	0x0101


	//----- nvinfo : EIATTR_VRC_CTA_INIT_COUNT
	.align		4
        /*0038*/ 	.byte	0x02, 0x4a
	.zero		1
	.zero		1


	//----- nvinfo : EIATTR_EXIT_INSTR_OFFSETS
	.align		4
        /*003c*/ 	.byte	0x04, 0x1c
        /*003e*/ 	.short	(.L_13 - .L_12)


	//   ....[0]....
.L_12:
        /*0040*/ 	.word	0x00000240


	//   ....[1]....
        /*0044*/ 	.word	0x00000270


	//----- nvinfo : EIATTR_CBANK_PARAM_SIZE
	.align		4
.L_13:
        /*0048*/ 	.byte	0x03, 0x19
        /*004a*/ 	.short	0x000c


	//----- nvinfo : EIATTR_PARAM_CBANK
	.align		4
        /*004c*/ 	.byte	0x04, 0x0a
        /*004e*/ 	.short	(.L_15 - .L_14)
	.align		4
.L_14:
        /*0050*/ 	.word	index@(.nv.constant0._Z11scan_kernelPfi)
        /*0054*/ 	.short	0x0380
        /*0056*/ 	.short	0x000c


	//----- nvinfo : EIATTR_SW_WAR
	.align		4
.L_15:
        /*0058*/ 	.byte	0x04, 0x36
        /*005a*/ 	.short	(.L_17 - .L_16)
.L_16:
        /*005c*/ 	.word	0x00000008
.L_17:


//--------------------- .nv.callgraph             --------------------------
	.section	.nv.callgraph,"",@"SHT_CUDA_CALLGRAPH"
	.align	4
	.sectionentsize	8
	.align		4
        /*0000*/ 	.word	0x00000000
	.align		4
        /*0004*/ 	.word	0xffffffff
	.align		4
        /*0008*/ 	.word	0x00000000
	.align		4
        /*000c*/ 	.word	0xfffffffe
	.align		4
        /*0010*/ 	.word	0x00000000
	.align		4
        /*0014*/ 	.word	0xfffffffd
	.align		4
        /*0018*/ 	.word	0x00000000
	.align		4
        /*001c*/ 	.word	0xfffffffc


//--------------------- .text._Z11scan_kernelPfi  --------------------------
	.section	.text._Z11scan_kernelPfi,"ax",@progbits
	.align	128
        .global         _Z11scan_kernelPfi
        .type           _Z11scan_kernelPfi,@function
        .size           _Z11scan_kernelPfi,(.L_x_3 - _Z11scan_kernelPfi)
        .other          _Z11scan_kernelPfi,@"STO_CUDA_ENTRY STV_DEFAULT"
_Z11scan_kernelPfi:
.text._Z11scan_kernelPfi:
[----:B------:R-:W-:Y:S01]  /*0000*/  LDC R1, c[0x0][0x37c] ;  /* 0x0000df00ff017b82 */ /* 0x000fe20000000800 */
[----:B------:R-:W0:Y:S07]  /*0010*/  S2R R8, SR_TID.X ;  /* 0x0000000000087919 */ /* 0x000e2e0000002100 */
[----:B------:R-:W0:Y:S01]  /*0020*/  S2UR UR4, SR_CTAID.X ;  /* 0x00000000000479c3 */ /* 0x000e220000002500 */
[----:B------:R-:W1:Y:S01]  /*0030*/  LDCU UR5, c[0x0][0x388] ;  /* 0x00007100ff0577ac */ /* 0x000e620008000800 */
[----:B------:R-:W2:Y:S06]  /*0040*/  LDCU.64 UR6, c[0x0][0x358] ;  /* 0x00006b00ff0677ac */ /* 0x000eac0008000a00 */
[----:B------:R-:W0:Y:S08]  /*0050*/  LDC R9, c[0x0][0x360] ;  /* 0x0000d800ff097b82 */ /* 0x000e300000000800 */
[----:B------:R-:W3:Y:S01]  /*0060*/  LDC.64 R2, c[0x0][0x380] ;  /* 0x0000e000ff027b82 */ /* 0x000ee20000000a00 */
[----:B0-----:R-:W-:-:S05]  /*0070*/  IMAD R5, R9, UR4, R8 ;  /* 0x0000000409057c24 */ /* 0x001fca000f8e0208 */
[C---:B-1----:R-:W-:Y:S01]  /*0080*/  ISETP.GE.AND P0, PT, R5.reuse, UR5, PT ;  /* 0x0000000505007c0c */ /* 0x042fe2000bf06270 */
[----:B---3--:R-:W-:-:S12]  /*0090*/  IMAD.WIDE R2, R5, 0x4, R2 ;  /* 0x0000000405027825 */ /* 0x008fd800078e0202 */
[----:B--2---:R-:W2:Y:S01]  /*00a0*/  @!P0 LDG.E R7, desc[UR6][R2.64] ;  /* 0x0000000602078981 */ /* 0x004ea2000c1e1900 */
[----:B------:R-:W0:Y:S01]  /*00b0*/  S2UR UR5, SR_CgaCtaId ;  /* 0x00000000000579c3 */ /* 0x000e220000008800 */
[----:B------:R-:W-:Y:S01]  /*00c0*/  UMOV UR4, 0x400 ;  /* 0x0000040000047882 */ /* 0x000fe20000000000 */
[----:B------:R-:W-:Y:S01]  /*00d0*/  ISETP.GE.U32.AND P1, PT, R9, 0x2, PT ;  /* 0x000000020900780c */ /* 0x000fe20003f26070 */
[----:B0-----:R-:W-:-:S06]  /*00e0*/  ULEA UR4, UR5, UR4, 0x18 ;  /* 0x0000000405047291 */ /* 0x001fcc000f8ec0ff */
[----:B------:R-:W-:-:S05]  /*00f0*/  LEA R0, R8, UR4, 0x2 ;  /* 0x0000000408007c11 */ /* 0x000fca000f8e10ff */
[----:B--2---:R0:W-:Y:S04]  /*0100*/  @!P0 STS [R0], R7 ;  /* 0x0000000700008388 */ /* 0x0041e80000000800 */
[----:B------:R0:W-:Y:S01]  /*0110*/  @P0 STS [R0], RZ ;  /* 0x000000ff00000388 */ /* 0x0001e20000000800 */
[----:B------:R-:W-:Y:S06]  /*0120*/  BAR.SYNC.DEFER_BLOCKING 0x0 ;  /* 0x0000000000007b1d */ /* 0x000fec0000010000 */
[----:B------:R-:W-:Y:S05]  /*0130*/  @!P1 BRA `(.L_x_0) ;  /* 0x0000000000389947 */ /* 0x000fea0003800000 */
[----:B------:R-:W-:-:S05]  /*0140*/  UMOV UR5, 0x1 ;  /* 0x0000000100057882 */ /* 0x000fca0000000000 */
.L_x_1:
[----:B------:R-:W-:Y:S01]  /*0150*/  ISETP.GE.U32.AND P0, PT, R8, UR5, PT ;  /* 0x0000000508007c0c */ /* 0x000fe2000bf06070 */
[----:B------:R-:W-:-:S12]  /*0160*/  IMAD.MOV.U32 R4, RZ, RZ, RZ ;  /* 0x000000ffff047224 */ /* 0x000fd800078e00ff */
[----:B------:R-:W-:Y:S01]  /*0170*/  @P0 VIADD R6, R8, -UR5 ;  /* 0x8000000508060c36 */ /* 0x000fe20008000000 */
[----:B------:R-:W-:-:S04]  /*0180*/  USHF.L.U32 UR5, UR5, 0x1, URZ ;  /* 0x0000000105057899 */ /* 0x000fc800080006ff */
[----:B------:R-:W-:-:S05]  /*0190*/  @P0 LEA R6, R6, UR4, 0x2 ;  /* 0x0000000406060c11 */ /* 0x000fca000f8e10ff */
[----:B------:R-:W-:Y:S01]  /*01a0*/  @P0 LDS R4, [R6] ;  /* 0x0000000006040984 */ /* 0x000fe20000000800 */
[----:B------:R-:W-:Y:S01]  /*01b0*/  BAR.SYNC.DEFER_BLOCKING 0x0 ;  /* 0x0000000000007b1d */ /* 0x000fe20000010000 */
[----:B------:R-:W-:-:S05]  /*01c0*/  ISETP.LE.U32.AND P0, PT, R9, UR5, PT ;  /* 0x0000000509007c0c */ /* 0x000fca000bf03070 */
[----:B01----:R-:W0:Y:S02]  /*01d0*/  LDS R7, [R0] ;  /* 0x0000000000077984 */ /* 0x003e240000000800 */
[----:B0-----:R-:W-:-:S05]  /*01e0*/  FADD R7, R7, R4 ;  /* 0x0000000407077221 */ /* 0x001fca0000000000 */
[----:B------:R1:W-:Y:S01]  /*01f0*/  STS [R0], R7 ;  /* 0x0000000700007388 */ /* 0x0003e20000000800 */
[----:B------:R-:W-:Y:S06]  /*0200*/  BAR.SYNC.DEFER_BLOCKING 0x0 ;  /* 0x0000000000007b1d */ /* 0x000fec0000010000 */
[----:B------:R-:W-:Y:S05]  /*0210*/  @!P0 BRA `(.L_x_1) ;  /* 0xfffffffc00cc8947 */ /* 0x000fea000383ffff */
.L_x_0:
[----:B------:R-:W2:Y:S02]  /*0220*/  LDCU UR4, c[0x0][0x388] ;  /* 0x00007100ff0477ac */ /* 0x000ea40008000800 */
[----:B--2---:R-:W-:-:S13]  /*0230*/  ISETP.GE.AND P0, PT, R5, UR4, PT ;  /* 0x0000000405007c0c */ /* 0x004fda000bf06270 */
[----:B------:R-:W-:Y:S05]  /*0240*/  @P0 EXIT ;  /* 0x000000000000094d */ /* 0x000fea0003800000 */
[----:B------:R-:W2:Y:S04]  /*0250*/  LDS R5, [R0] ;  /* 0x0000000000057984 */ /* 0x000ea80000000800 */
[----:B--2---:R-:W-:Y:S01]  /*0260*/  STG.E desc[UR6][R2.64], R5 ;  /* 0x0000000502007986 */ /* 0x004fe2000c101906 */
[----:B------:R-:W-:Y:S05]  /*0270*/  EXIT ;  /* 0x000000000000794d */ /* 0x000fea0003800000 */
.L_x_2:
[----:B------:R-:W-:-:S00]  /*0280*/  BRA `(.L_x_2) ;  /* 0xfffffffc00fc7947 */ /* 0x000fc0000383ffff */
[----:B------:R-:W-:-:S00]  /*0290*/  NOP ;  /* 0x0000000000007918 */ /* 0x000fc00000000000 */
        /* <DEDUP_REMOVED lines=14> */
.L_x_3:


//--------------------- .nv.shared._Z11scan_kernelPfi --------------------------
	.section	.nv.shared._Z11scan_kernelPfi,"aw",@nobits
	.sectionflags	@""
	.align	16
	.zero		1024


//--------------------- .nv.shared.reserved.0     --------------------------
	.section	.nv.shared.reserved.0,"aw",@nobits
	.weak		__nv_reservedSMEM_offset_0_alias
	.size		__nv_reservedSMEM_offset_0_alias, 0, 64
	.other		__nv_reservedSMEM_offset_0_alias,@"STO_CUDA_RESERVED_SHARED STV_DEFAULT"
__nv_reservedSMEM_offset_0_alias:
	.zero		0
	.zero		64


//--------------------- .nv.constant0._Z11scan_kernelPfi --------------------------
	.section	.nv.constant0._Z11scan_kernelPfi,"a",@progbits
	.sectionflags	@""
	.align	4
.nv.constant0._Z11scan_kernelPfi:
	.zero		908


//--------------------- SYMBOLS --------------------------

	.type		.nv.reservedSmem.offset0,@object
	.size		.nv.reservedSmem.offset0,0x4
	.type		.nv.reservedSmem.cap,@object
	.size		.nv.reservedSmem.cap,0x4
